//
// Generated by NVIDIA NVVM Compiler
//
// Compiler Build ID: CL-36424714
// Cuda compilation tools, release 13.0, V13.0.88
// Based on NVVM 20.0.0
//

.version 9.0
.target sm_100
.address_size 64

	// .globl	_Z14multiplyMatrixPiS_S_iii

.visible .entry _Z14multiplyMatrixPiS_S_iii(
	.param .u64 .ptr .align 1 _Z14multiplyMatrixPiS_S_iii_param_0,
	.param .u64 .ptr .align 1 _Z14multiplyMatrixPiS_S_iii_param_1,
	.param .u64 .ptr .align 1 _Z14multiplyMatrixPiS_S_iii_param_2,
	.param .u32 _Z14multiplyMatrixPiS_S_iii_param_3,
	.param .u32 _Z14multiplyMatrixPiS_S_iii_param_4,
	.param .u32 _Z14multiplyMatrixPiS_S_iii_param_5
)
{
	.reg .pred 	%p<19>;
	.reg .b32 	%r<163>;
	.reg .b64 	%rd<82>;

	ld.param.u64 	%rd11, [_Z14multiplyMatrixPiS_S_iii_param_0];
	ld.param.u64 	%rd12, [_Z14multiplyMatrixPiS_S_iii_param_1];
	ld.param.u64 	%rd13, [_Z14multiplyMatrixPiS_S_iii_param_2];
	ld.param.u32 	%r64, [_Z14multiplyMatrixPiS_S_iii_param_4];
	ld.param.u32 	%r65, [_Z14multiplyMatrixPiS_S_iii_param_5];
	cvta.to.global.u64 	%rd1, %rd12;
	cvta.to.global.u64 	%rd2, %rd11;
	cvta.to.global.u64 	%rd3, %rd13;
	setp.lt.s32 	%p1, %r65, 1;
	@%p1 bra 	$L__BB0_26;
	mov.u32 	%r66, %tid.x;
	setp.lt.s32 	%p2, %r64, 1;
	mul.lo.s32 	%r1, %r64, %r66;
	mul.lo.s32 	%r2, %r65, %r66;
	@%p2 bra 	$L__BB0_15;
	and.b32  	%r3, %r64, 7;
	and.b32  	%r4, %r64, 3;
	and.b32  	%r5, %r64, 2147483640;
	and.b32  	%r6, %r64, 1;
	neg.s32 	%r7, %r5;
	shl.b32 	%r8, %r65, 3;
	mul.lo.s32 	%r9, %r65, 5;
	mul.lo.s32 	%r10, %r65, 6;
	mul.lo.s32 	%r11, %r65, 7;
	cvt.u64.u32 	%rd4, %r1;
	mov.b32 	%r139, 0;
	shl.b64 	%rd32, %rd4, 2;
	add.s64 	%rd33, %rd32, %rd2;
	add.s64 	%rd5, %rd33, 16;
	mul.wide.u32 	%rd49, %r8, 4;
$L__BB0_3:
	setp.lt.u32 	%p11, %r64, 8;
	mov.b32 	%r153, 0;
	mov.u32 	%r158, %r153;
	@%p11 bra 	$L__BB0_6;
	add.s32 	%r146, %r65, %r139;
	shl.b32 	%r82, %r65, 1;
	add.s32 	%r145, %r82, %r139;
	mad.lo.s32 	%r144, %r65, 3, %r139;
	shl.b32 	%r83, %r65, 2;
	add.s32 	%r143, %r83, %r139;
	add.s32 	%r142, %r9, %r139;
	add.s32 	%r141, %r10, %r139;
	add.s32 	%r140, %r11, %r139;
	mul.wide.u32 	%rd34, %r139, 4;
	add.s64 	%rd81, %rd1, %rd34;
	mov.b32 	%r158, 0;
	mov.u64 	%rd80, %rd5;
	mov.u32 	%r147, %r7;
$L__BB0_5:
	.pragma "nounroll";
	ld.global.u32 	%r84, [%rd80+-16];
	ld.global.u32 	%r85, [%rd81];
	mad.lo.s32 	%r86, %r85, %r84, %r158;
	ld.global.u32 	%r87, [%rd80+-12];
	mul.wide.u32 	%rd35, %r146, 4;
	add.s64 	%rd36, %rd1, %rd35;
	ld.global.u32 	%r88, [%rd36];
	mad.lo.s32 	%r89, %r88, %r87, %r86;
	ld.global.u32 	%r90, [%rd80+-8];
	mul.wide.u32 	%rd37, %r145, 4;
	add.s64 	%rd38, %rd1, %rd37;
	ld.global.u32 	%r91, [%rd38];
	mad.lo.s32 	%r92, %r91, %r90, %r89;
	ld.global.u32 	%r93, [%rd80+-4];
	mul.wide.u32 	%rd39, %r144, 4;
	add.s64 	%rd40, %rd1, %rd39;
	ld.global.u32 	%r94, [%rd40];
	mad.lo.s32 	%r95, %r94, %r93, %r92;
	ld.global.u32 	%r96, [%rd80];
	mul.wide.u32 	%rd41, %r143, 4;
	add.s64 	%rd42, %rd1, %rd41;
	ld.global.u32 	%r97, [%rd42];
	mad.lo.s32 	%r98, %r97, %r96, %r95;
	ld.global.u32 	%r99, [%rd80+4];
	mul.wide.u32 	%rd43, %r142, 4;
	add.s64 	%rd44, %rd1, %rd43;
	ld.global.u32 	%r100, [%rd44];
	mad.lo.s32 	%r101, %r100, %r99, %r98;
	ld.global.u32 	%r102, [%rd80+8];
	mul.wide.u32 	%rd45, %r141, 4;
	add.s64 	%rd46, %rd1, %rd45;
	ld.global.u32 	%r103, [%rd46];
	mad.lo.s32 	%r104, %r103, %r102, %r101;
	ld.global.u32 	%r105, [%rd80+12];
	mul.wide.u32 	%rd47, %r140, 4;
	add.s64 	%rd48, %rd1, %rd47;
	ld.global.u32 	%r106, [%rd48];
	mad.lo.s32 	%r158, %r106, %r105, %r104;
	add.s32 	%r147, %r147, 8;
	add.s32 	%r146, %r146, %r8;
	add.s32 	%r145, %r145, %r8;
	add.s32 	%r144, %r144, %r8;
	add.s32 	%r143, %r143, %r8;
	add.s32 	%r142, %r142, %r8;
	add.s32 	%r141, %r141, %r8;
	add.s32 	%r140, %r140, %r8;
	add.s64 	%rd81, %rd81, %rd49;
	add.s64 	%rd80, %rd80, 32;
	setp.ne.s32 	%p12, %r147, 0;
	mov.u32 	%r153, %r5;
	@%p12 bra 	$L__BB0_5;
$L__BB0_6:
	setp.eq.s32 	%p13, %r3, 0;
	@%p13 bra 	$L__BB0_14;
	add.s32 	%r108, %r3, -1;
	setp.lt.u32 	%p14, %r108, 3;
	@%p14 bra 	$L__BB0_9;
	add.s32 	%r109, %r153, %r1;
	mul.wide.u32 	%rd50, %r109, 4;
	add.s64 	%rd51, %rd2, %rd50;
	ld.global.u32 	%r110, [%rd51];
	mad.lo.s32 	%r111, %r153, %r65, %r139;
	mul.wide.u32 	%rd52, %r111, 4;
	add.s64 	%rd53, %rd1, %rd52;
	ld.global.u32 	%r112, [%rd53];
	mad.lo.s32 	%r113, %r112, %r110, %r158;
	cvt.u64.u32 	%rd54, %r153;
	add.s64 	%rd55, %rd54, %rd4;
	shl.b64 	%rd56, %rd55, 2;
	add.s64 	%rd57, %rd2, %rd56;
	ld.global.u32 	%r114, [%rd57+4];
	add.s32 	%r115, %r111, %r65;
	mul.wide.u32 	%rd58, %r115, 4;
	add.s64 	%rd59, %rd1, %rd58;
	ld.global.u32 	%r116, [%rd59];
	mad.lo.s32 	%r117, %r116, %r114, %r113;
	ld.global.u32 	%r118, [%rd57+8];
	add.s32 	%r119, %r115, %r65;
	mul.wide.u32 	%rd60, %r119, 4;
	add.s64 	%rd61, %rd1, %rd60;
	ld.global.u32 	%r120, [%rd61];
	mad.lo.s32 	%r121, %r120, %r118, %r117;
	ld.global.u32 	%r122, [%rd57+12];
	add.s32 	%r123, %r119, %r65;
	mul.wide.u32 	%rd62, %r123, 4;
	add.s64 	%rd63, %rd1, %rd62;
	ld.global.u32 	%r124, [%rd63];
	mad.lo.s32 	%r158, %r124, %r122, %r121;
	add.s32 	%r153, %r153, 4;
$L__BB0_9:
	setp.eq.s32 	%p15, %r4, 0;
	@%p15 bra 	$L__BB0_14;
	setp.eq.s32 	%p16, %r4, 1;
	@%p16 bra 	$L__BB0_12;
	add.s32 	%r126, %r153, %r1;
	mul.wide.u32 	%rd64, %r126, 4;
	add.s64 	%rd65, %rd2, %rd64;
	ld.global.u32 	%r127, [%rd65];
	mad.lo.s32 	%r128, %r153, %r65, %r139;
	mul.wide.u32 	%rd66, %r128, 4;
	add.s64 	%rd67, %rd1, %rd66;
	ld.global.u32 	%r129, [%rd67];
	mad.lo.s32 	%r130, %r129, %r127, %r158;
	cvt.u64.u32 	%rd68, %r153;
	add.s64 	%rd69, %rd68, %rd4;
	shl.b64 	%rd70, %rd69, 2;
	add.s64 	%rd71, %rd2, %rd70;
	ld.global.u32 	%r131, [%rd71+4];
	add.s32 	%r132, %r128, %r65;
	mul.wide.u32 	%rd72, %r132, 4;
	add.s64 	%rd73, %rd1, %rd72;
	ld.global.u32 	%r133, [%rd73];
	mad.lo.s32 	%r158, %r133, %r131, %r130;
	add.s32 	%r153, %r153, 2;
$L__BB0_12:
	setp.eq.s32 	%p17, %r6, 0;
	@%p17 bra 	$L__BB0_14;
	add.s32 	%r134, %r153, %r1;
	mul.wide.u32 	%rd74, %r134, 4;
	add.s64 	%rd75, %rd2, %rd74;
	ld.global.u32 	%r135, [%rd75];
	mad.lo.s32 	%r136, %r153, %r65, %r139;
	mul.wide.u32 	%rd76, %r136, 4;
	add.s64 	%rd77, %rd1, %rd76;
	ld.global.u32 	%r137, [%rd77];
	mad.lo.s32 	%r158, %r137, %r135, %r158;
$L__BB0_14:
	add.s32 	%r138, %r139, %r2;
	mul.wide.u32 	%rd78, %r138, 4;
	add.s64 	%rd79, %rd3, %rd78;
	st.global.u32 	[%rd79], %r158;
	add.s32 	%r139, %r139, 1;
	setp.eq.s32 	%p18, %r139, %r65;
	@%p18 bra 	$L__BB0_26;
	bra.uni 	$L__BB0_3;
$L__BB0_15:
	and.b32  	%r54, %r65, 7;
	setp.lt.u32 	%p3, %r65, 8;
	mov.b32 	%r161, 0;
	@%p3 bra 	$L__BB0_18;
	and.b32  	%r161, %r65, 2147483640;
	mov.b32 	%r159, 0;
$L__BB0_17:
	.pragma "nounroll";
	add.s32 	%r69, %r159, %r2;
	mul.wide.u32 	%rd14, %r69, 4;
	add.s64 	%rd15, %rd3, %rd14;
	mov.b32 	%r70, 0;
	st.global.u32 	[%rd15], %r70;
	st.global.u32 	[%rd15+4], %r70;
	st.global.u32 	[%rd15+8], %r70;
	st.global.u32 	[%rd15+12], %r70;
	st.global.u32 	[%rd15+16], %r70;
	st.global.u32 	[%rd15+20], %r70;
	st.global.u32 	[%rd15+24], %r70;
	st.global.u32 	[%rd15+28], %r70;
	add.s32 	%r159, %r159, 8;
	setp.ne.s32 	%p4, %r159, %r161;
	@%p4 bra 	$L__BB0_17;
$L__BB0_18:
	setp.eq.s32 	%p5, %r54, 0;
	@%p5 bra 	$L__BB0_26;
	and.b32  	%r59, %r65, 3;
	setp.lt.u32 	%p6, %r54, 4;
	@%p6 bra 	$L__BB0_21;
	add.s32 	%r71, %r161, %r2;
	mul.wide.u32 	%rd16, %r71, 4;
	add.s64 	%rd17, %rd3, %rd16;
	mov.b32 	%r72, 0;
	st.global.u32 	[%rd17], %r72;
	cvt.u64.u32 	%rd18, %r2;
	cvt.u64.u32 	%rd19, %r161;
	add.s64 	%rd20, %rd19, %rd18;
	shl.b64 	%rd21, %rd20, 2;
	add.s64 	%rd22, %rd3, %rd21;
	st.global.u32 	[%rd22+4], %r72;
	st.global.u32 	[%rd22+8], %r72;
	st.global.u32 	[%rd22+12], %r72;
	add.s32 	%r161, %r161, 4;
$L__BB0_21:
	setp.eq.s32 	%p7, %r59, 0;
	@%p7 bra 	$L__BB0_26;
	setp.eq.s32 	%p8, %r59, 1;
	@%p8 bra 	$L__BB0_24;
	add.s32 	%r73, %r161, %r2;
	mul.wide.u32 	%rd23, %r73, 4;
	add.s64 	%rd24, %rd3, %rd23;
	mov.b32 	%r74, 0;
	st.global.u32 	[%rd24], %r74;
	cvt.u64.u32 	%rd25, %r2;
	cvt.u64.u32 	%rd26, %r161;
	add.s64 	%rd27, %rd26, %rd25;
	shl.b64 	%rd28, %rd27, 2;
	add.s64 	%rd29, %rd3, %rd28;
	st.global.u32 	[%rd29+4], %r74;
	add.s32 	%r161, %r161, 2;
$L__BB0_24:
	and.b32  	%r75, %r65, 1;
	setp.eq.b32 	%p9, %r75, 1;
	not.pred 	%p10, %p9;
	@%p10 bra 	$L__BB0_26;
	add.s32 	%r76, %r161, %r2;
	mul.wide.u32 	%rd30, %r76, 4;
	add.s64 	%rd31, %rd3, %rd30;
	mov.b32 	%r77, 0;
	st.global.u32 	[%rd31], %r77;
$L__BB0_26:
	ret;

}


// ===== COMPILED SASS (sm_100) =====

	.target	sm_100

	.elftype	@"ET_EXEC"


//--------------------- .note.nv.tkinfo           --------------------------
	.section	.note.nv.tkinfo,"",@"SHT_NOTE"
	.sectionflags	@"SHF_NOTE_NV_TKINFO"
	.tkinfo
        /*0018*/ 	.word	0x00000002
        /*0030*/ 	.string	""
        /*0030*/ 	.string	"ptxas"
        /*0030*/ 	.string	"Cuda compilation tools, release 13.0, V13.0.88"
        /*0030*/ 	.string	"Build cuda_13.0.r13.0/compiler.36424714_0"
        /*0030*/ 	.string	"-arch sm_100 -m 64 "



//--------------------- .note.nv.cuinfo           --------------------------
	.section	.note.nv.cuinfo,"",@"SHT_NOTE"
	.sectionflags	@"SHF_NOTE_NV_CUINFO"
        /*0018*/ 	.short	0x0002
        /*001a*/ 	.short	0x0064
        /*001c*/ 	.short	0x0082
	.zero		2


//--------------------- .nv.info                  --------------------------
	.section	.nv.info,"",@"SHT_CUDA_INFO"
	.align	4


	//----- nvinfo : EIATTR_REGCOUNT
	.align		4
        /*0000*/ 	.byte	0x04, 0x2f
        /*0002*/ 	.short	(.L_1 - .L_0)
	.align		4
.L_0:
        /*0004*/ 	.word	index@(_Z14multiplyMatrixPiS_S_iii)
        /*0008*/ 	.word	0x00000020


	//----- nvinfo : EIATTR_FRAME_SIZE
	.align		4
.L_1:
        /*000c*/ 	.byte	0x04, 0x11
        /*000e*/ 	.short	(.L_3 - .L_2)
	.align		4
.L_2:
        /*0010*/ 	.word	index@(_Z14multiplyMatrixPiS_S_iii)
        /*0014*/ 	.word	0x00000000


	//----- nvinfo : EIATTR_MIN_STACK_SIZE
	.align		4
.L_3:
        /*0018*/ 	.byte	0x04, 0x12
        /*001a*/ 	.short	(.L_5 - .L_4)
	.align		4
.L_4:
        /*001c*/ 	.word	index@(_Z14multiplyMatrixPiS_S_iii)
        /*0020*/ 	.word	0x00000000
.L_5:


//--------------------- .nv.compat                --------------------------
	.section	.nv.compat,"",@"SHT_CUDA_COMPAT_INFO"
	.align	4
        /*0000*/ 	.byte	0x02, 0x09, 0x00, 0x00, 0x02, 0x02, 0x01, 0x00, 0x02, 0x05, 0x05, 0x00, 0x03, 0x07, 0x01, 0x01
        /*0010*/ 	.byte	0x02, 0x03, 0x00, 0x00, 0x02, 0x06, 0x01, 0x00, 0x04, 0x0b, 0x08, 0x00, 0x09, 0x00, 0x00, 0x00
        /*0020*/ 	.byte	0x00, 0x00, 0x00, 0x00


//--------------------- .nv.info._Z14multiplyMatrixPiS_S_iii --------------------------
	.section	.nv.info._Z14multiplyMatrixPiS_S_iii,"",@"SHT_CUDA_INFO"
	.sectionflags	@""
	.align	4


	//----- nvinfo : EIATTR_CUDA_API_VERSION
	.align		4
        /*0000*/ 	.byte	0x04, 0x37
        /*0002*/ 	.short	(.L_7 - .L_6)
.L_6:
        /*0004*/ 	.word	0x00000082


	//----- nvinfo : EIATTR_KPARAM_INFO
	.align		4
.L_7:
        /*0008*/ 	.byte	0x04, 0x17
        /*000a*/ 	.short	(.L_9 - .L_8)
.L_8:
        /*000c*/ 	.word	0x00000000
        /*0010*/ 	.short	0x0005
        /*0012*/ 	.short	0x0020
        /*0014*/ 	.byte	0x00, 0xf0, 0x11, 0x00


	//----- nvinfo : EIATTR_KPARAM_INFO
	.align		4
.L_9:
        /*0018*/ 	.byte	0x04, 0x17
        /*001a*/ 	.short	(.L_11 - .L_10)
.L_10:
        /*001c*/ 	.word	0x00000000
        /*0020*/ 	.short	0x0004
        /*0022*/ 	.short	0x001c
        /*0024*/ 	.byte	0x00, 0xf0, 0x11, 0x00


	//----- nvinfo : EIATTR_KPARAM_INFO
	.align		4
.L_11:
        /*0028*/ 	.byte	0x04, 0x17
        /*002a*/ 	.short	(.L_13 - .L_12)
.L_12:
        /*002c*/ 	.word	0x00000000
        /*0030*/ 	.short	0x0003
        /*0032*/ 	.short	0x0018
        /*0034*/ 	.byte	0x00, 0xf0, 0x11, 0x00


	//----- nvinfo : EIATTR_KPARAM_INFO
	.align		4
.L_13:
        /*0038*/ 	.byte	0x04, 0x17
        /*003a*/ 	.short	(.L_15 - .L_14)
.L_14:
        /*003c*/ 	.word	0x00000000
        /*0040*/ 	.short	0x0002
        /*0042*/ 	.short	0x0010
        /*0044*/ 	.byte	0x00, 0xf5, 0x21, 0x00


	//----- nvinfo : EIATTR_KPARAM_INFO
	.align		4
.L_15:
        /*0048*/ 	.byte	0x04, 0x17
        /*004a*/ 	.short	(.L_17 - .L_16)
.L_16:
        /*004c*/ 	.word	0x00000000
        /*0050*/ 	.short	0x0001
        /*0052*/ 	.short	0x0008
        /*0054*/ 	.byte	0x00, 0xf5, 0x21, 0x00


	//----- nvinfo : EIATTR_KPARAM_INFO
	.align		4
.L_17:
        /*0058*/ 	.byte	0x04, 0x17
        /*005a*/ 	.short	(.L_19 - .L_18)
.L_18:
        /*005c*/ 	.word	0x00000000
        /*0060*/ 	.short	0x0000
        /*0062*/ 	.short	0x0000
        /*0064*/ 	.byte	0x00, 0xf5, 0x21, 0x00


	//----- nvinfo : EIATTR_SPARSE_MMA_MASK
	.align		4
.L_19:
        /*0068*/ 	.byte	0x03, 0x50
        /*006a*/ 	.short	0x0000


	//----- nvinfo : EIATTR_MAXREG_COUNT
	.align		4
        /*006c*/ 	.byte	0x03, 0x1b
        /*006e*/ 	.short	0x00ff


	//----- nvinfo : EIATTR_MERCURY_ISA_VERSION
	.align		4
        /*0070*/ 	.byte	0x03, 0x5f
        /*0072*/ 	.short	0x0101


	//----- nvinfo : EIATTR_VRC_CTA_INIT_COUNT
	.align		4
        /*0074*/ 	.byte	0x02, 0x4a
	.zero		1
	.zero		1


	//----- nvinfo : EIATTR_EXIT_INSTR_OFFSETS
	.align		4
        /*0078*/ 	.byte	0x04, 0x1c
        /*007a*/ 	.short	(.L_21 - .L_20)


	//   ....[0]....
.L_20:
        /*007c*/ 	.word	0x00000030


	//   ....[1]....
        /*0080*/ 	.word	0x00000a80


	//   ....[2]....
        /*0084*/ 	.word	0x00000bf0


	//   ....[3]....
        /*0088*/ 	.word	0x00000d10


	//   ....[4]....
        /*008c*/ 	.word	0x00000e10


	//   ....[5]....
        /*0090*/ 	.word	0x00000e60


	//----- nvinfo : EIATTR_CBANK_PARAM_SIZE
	.align		4
.L_21:
        /*0094*/ 	.byte	0x03, 0x19
        /*0096*/ 	.short	0x0024


	//----- nvinfo : EIATTR_PARAM_CBANK
	.align		4
        /*0098*/ 	.byte	0x04, 0x0a
        /*009a*/ 	.short	(.L_23 - .L_22)
	.align		4
.L_22:
        /*009c*/ 	.word	index@(.nv.constant0._Z14multiplyMatrixPiS_S_iii)
        /*00a0*/ 	.short	0x0380
        /*00a2*/ 	.short	0x0024


	//----- nvinfo : EIATTR_SW_WAR
	.align		4
.L_23:
        /*00a4*/ 	.byte	0x04, 0x36
        /*00a6*/ 	.short	(.L_25 - .L_24)
.L_24:
        /*00a8*/ 	.word	0x00000008
.L_25:


//--------------------- .nv.callgraph             --------------------------
	.section	.nv.callgraph,"",@"SHT_CUDA_CALLGRAPH"
	.align	4
	.sectionentsize	8
	.align		4
        /*0000*/ 	.word	0x00000000
	.align		4
        /*0004*/ 	.word	0xffffffff
	.align		4
        /*0008*/ 	.word	0x00000000
	.align		4
        /*000c*/ 	.word	0xfffffffe
	.align		4
        /*0010*/ 	.word	0x00000000
	.align		4
        /*0014*/ 	.word	0xfffffffd
	.align		4
        /*0018*/ 	.word	0x00000000
	.align		4
        /*001c*/ 	.word	0xfffffffc


//--------------------- .text._Z14multiplyMatrixPiS_S_iii --------------------------
	.section	.text._Z14multiplyMatrixPiS_S_iii,"ax",@progbits
	.align	128
        .global         _Z14multiplyMatrixPiS_S_iii
        .type           _Z14multiplyMatrixPiS_S_iii,@function
        .size           _Z14multiplyMatrixPiS_S_iii,(.L_x_12 - _Z14multiplyMatrixPiS_S_iii)
        .other          _Z14multiplyMatrixPiS_S_iii,@"STO_CUDA_ENTRY STV_DEFAULT"
_Z14multiplyMatrixPiS_S_iii:
.text._Z14multiplyMatrixPiS_S_iii:
[----:B------:R-:W-:Y:S08]  /*0000*/  LDC R1, c[0x0][0x37c] ;  /* 0x0000df00ff017b82 */ /* 0x000ff00000000800 */
[----:B------:R-:W0:Y:S02]  /*0010*/  LDC R11, c[0x0][0x3a0] ;  /* 0x0000e800ff0b7b82 */ /* 0x000e240000000800 */
[----:B0-----:R-:W-:-:S13]  /*0020*/  ISETP.GE.AND P0, PT, R11, 0x1, PT ;  /* 0x000000010b00780c */ /* 0x001fda0003f06270 */
[----:B------:R-:W-:Y:S05]  /*0030*/  @!P0 EXIT ;  /* 0x000000000000894d */ /* 0x000fea0003800000 */
[----:B------:R-:W0:Y:S01]  /*0040*/  S2R R2, SR_TID.X ;  /* 0x0000000000027919 */ /* 0x000e220000002100 */
[----:B------:R-:W1:Y:S01]  /*0050*/  LDCU UR5, c[0x0][0x39c] ;  /* 0x00007380ff0577ac */ /* 0x000e620008000800 */
[----:B------:R-:W2:Y:S01]  /*0060*/  LDCU.64 UR10, c[0x0][0x358] ;  /* 0x00006b00ff0a77ac */ /* 0x000ea20008000a00 */
[----:B-1----:R-:W-:Y:S01]  /*0070*/  UISETP.GE.AND UP0, UPT, UR5, 0x1, UPT ;  /* 0x000000010500788c */ /* 0x002fe2000bf06270 */
[----:B0-----:R-:W-:-:S08]  /*0080*/  IMAD R0, R2, R11, RZ ;  /* 0x0000000b02007224 */ /* 0x001fd000078e02ff */
[----:B--2---:R-:W-:Y:S05]  /*0090*/  BRA.U !UP0, `(.L_x_0) ;  /* 0x0000000908807547 */ /* 0x004fea000b800000 */
[----:B------:R-:W0:Y:S01]  /*00a0*/  LDCU.64 UR12, c[0x0][0x380] ;  /* 0x00007000ff0c77ac */ /* 0x000e220008000a00 */
[----:B------:R-:W-:Y:S02]  /*00b0*/  IMAD R2, R2, UR5, RZ ;  /* 0x0000000502027c24 */ /* 0x000fe4000f8e02ff */
[----:B------:R-:W-:Y:S01]  /*00c0*/  HFMA2 R5, -RZ, RZ, 0, 0 ;  /* 0x00000000ff057431 */ /* 0x000fe200000001ff */
[----:B------:R-:W-:Y:S01]  /*00d0*/  SHF.L.U32 R4, R11, 0x3, RZ ;  /* 0x000000030b047819 */ /* 0x000fe200000006ff */
[----:B------:R-:W-:Y:S02]  /*00e0*/  ULOP3.LUT UR6, UR5, 0x7ffffff8, URZ, 0xc0, !UPT ;  /* 0x7ffffff805067892 */ /* 0x000fe4000f8ec0ff */
[----:B------:R-:W-:Y:S02]  /*00f0*/  ULOP3.LUT UR8, UR5, 0x7, URZ, 0xc0, !UPT ;  /* 0x0000000705087892 */ /* 0x000fe4000f8ec0ff */
[----:B------:R-:W-:Y:S02]  /*0100*/  ULOP3.LUT UR5, UR5, 0x3, URZ, 0xc0, !UPT ;  /* 0x0000000305057892 */ /* 0x000fe4000f8ec0ff */
[----:B------:R-:W-:Y:S01]  /*0110*/  UIADD3 UR7, UPT, UPT, -UR6, URZ, URZ ;  /* 0x000000ff06077290 */ /* 0x000fe2000fffe1ff */
[----:B0-----:R-:W-:-:S04]  /*0120*/  LEA R3, P0, R2, UR12, 0x2 ;  /* 0x0000000c02037c11 */ /* 0x001fc8000f8010ff */
[----:B------:R-:W-:Y:S02]  /*0130*/  IADD3 R3, P1, PT, R3, 0x10, RZ ;  /* 0x0000001003037810 */ /* 0x000fe40007f3e0ff */
[----:B------:R-:W-:-:S04]  /*0140*/  LEA.HI.X R6, R2, UR13, RZ, 0x2, P0 ;  /* 0x0000000d02067c11 */ /* 0x000fc800080f14ff */
[----:B------:R-:W-:-:S07]  /*0150*/  IADD3.X R6, PT, PT, RZ, R6, RZ, P1, !PT ;  /* 0x00000006ff067210 */ /* 0x000fce0000ffe4ff */
.L_x_6:
[----:B0-----:R-:W0:Y:S01]  /*0160*/  LDCU UR12, c[0x0][0x39c] ;  /* 0x00007380ff0c77ac */ /* 0x001e220008000800 */
[----:B------:R-:W-:Y:S01]  /*0170*/  IMAD.MOV.U32 R10, RZ, RZ, RZ ;  /* 0x000000ffff0a7224 */ /* 0x000fe200078e00ff */
[----:B------:R-:W-:Y:S01]  /*0180*/  UMOV UR4, URZ ;  /* 0x000000ff00047c82 */ /* 0x000fe20008000000 */
[----:B0-----:R-:W-:-:S09]  /*0190*/  UISETP.GE.U32.AND UP0, UPT, UR12, 0x8, UPT ;  /* 0x000000080c00788c */ /* 0x001fd2000bf06070 */
[----:B------:R-:W-:Y:S05]  /*01a0*/  BRA.U !UP0, `(.L_x_1) ;  /* 0x0000000108f47547 */ /* 0x000fea000b800000 */
[----:B------:R-:W0:Y:S01]  /*01b0*/  LDC R8, c[0x0][0x3a0] ;  /* 0x0000e800ff087b82 */ /* 0x000e220000000800 */
[----:B------:R-:W-:Y:S01]  /*01c0*/  MOV R10, RZ ;  /* 0x000000ff000a7202 */ /* 0x000fe20000000f00 */
[----:B------:R-:W-:Y:S01]  /*01d0*/  IMAD.MOV.U32 R26, RZ, RZ, R6 ;  /* 0x000000ffff1a7224 */ /* 0x000fe200078e0006 */
[----:B------:R-:W-:Y:S01]  /*01e0*/  MOV R24, R3 ;  /* 0x0000000300187202 */ /* 0x000fe20000000f00 */
[----:B------:R-:W-:-:S04]  /*01f0*/  UMOV UR4, UR7 ;  /* 0x0000000700047c82 */ /* 0x000fc80008000000 */
[----:B------:R-:W1:Y:S01]  /*0200*/  LDC.64 R12, c[0x0][0x388] ;  /* 0x0000e200ff0c7b82 */ /* 0x000e620000000a00 */
[----:B0-----:R-:W-:Y:S01]  /*0210*/  IADD3 R7, PT, PT, R5, R8, RZ ;  /* 0x0000000805077210 */ /* 0x001fe20007ffe0ff */
[C-C-:B------:R-:W-:Y:S01]  /*0220*/  IMAD R11, R8.reuse, 0x3, R5.reuse ;  /* 0x00000003080b7824 */ /* 0x140fe200078e0205 */
[C---:B------:R-:W-:Y:S01]  /*0230*/  LEA R9, R8.reuse, R5, 0x1 ;  /* 0x0000000508097211 */ /* 0x040fe200078e08ff */
[C-C-:B------:R-:W-:Y:S02]  /*0240*/  IMAD R25, R8.reuse, 0x4, R5.reuse ;  /* 0x0000000408197824 */ /* 0x140fe400078e0205 */
[C-C-:B------:R-:W-:Y:S02]  /*0250*/  IMAD R27, R8.reuse, 0x5, R5.reuse ;  /* 0x00000005081b7824 */ /* 0x140fe400078e0205 */
[C-C-:B------:R-:W-:Y:S02]  /*0260*/  IMAD R29, R8.reuse, 0x6, R5.reuse ;  /* 0x00000006081d7824 */ /* 0x140fe400078e0205 */
[----:B------:R-:W-:-:S02]  /*0270*/  IMAD R8, R8, 0x7, R5 ;  /* 0x0000000708087824 */ /* 0x000fc400078e0205 */
[----:B-1----:R-:W-:-:S07]  /*0280*/  IMAD.WIDE.U32 R16, R5, 0x4, R12 ;  /* 0x0000000405107825 */ /* 0x002fce00078e000c */
.L_x_2:
[----:B------:R-:W-:Y:S01]  /*0290*/  MOV R14, R24 ;  /* 0x00000018000e7202 */ /* 0x000fe20000000f00 */
[----:B------:R-:W2:Y:S01]  /*02a0*/  LDG.E R20, desc[UR10][R16.64] ;  /* 0x0000000a10147981 */ /* 0x000ea2000c1e1900 */
[----:B------:R-:W-:Y:S01]  /*02b0*/  MOV R15, R26 ;  /* 0x0000001a000f7202 */ /* 0x000fe20000000f00 */
[----:B------:R-:W-:-:S04]  /*02c0*/  IMAD.WIDE.U32 R18, R7, 0x4, R12 ;  /* 0x0000000407127825 */ /* 0x000fc800078e000c */
[----:B------:R-:W2:Y:S04]  /*02d0*/  LDG.E R21, desc[UR10][R14.64+-0x10] ;  /* 0xfffff00a0e157981 */ /* 0x000ea8000c1e1900 */
[----:B------:R0:W3:Y:S04]  /*02e0*/  LDG.E R22, desc[UR10][R18.64] ;  /* 0x0000000a12167981 */ /* 0x0000e8000c1e1900 */
[----:B------:R-:W3:Y:S04]  /*02f0*/  LDG.E R23, desc[UR10][R14.64+-0xc] ;  /* 0xfffff40a0e177981 */ /* 0x000ee8000c1e1900 */
[----:B------:R-:W4:Y:S01]  /*0300*/  LDG.E R26, desc[UR10][R14.64+-0x8] ;  /* 0xfffff80a0e1a7981 */ /* 0x000f22000c1e1900 */
[----:B0-----:R-:W-:-:S03]  /*0310*/  IMAD.WIDE.U32 R18, R9, 0x4, R12 ;  /* 0x0000000409127825 */ /* 0x001fc600078e000c */
[----:B------:R-:W5:Y:S04]  /*0320*/  LDG.E R28, desc[UR10][R14.64] ;  /* 0x0000000a0e1c7981 */ /* 0x000f68000c1e1900 */
[----:B------:R-:W4:Y:S01]  /*0330*/  LDG.E R24, desc[UR10][R18.64] ;  /* 0x0000000a12187981 */ /* 0x000f22000c1e1900 */
[----:B--2---:R-:W-:Y:S02]  /*0340*/  IMAD R10, R21, R20, R10 ;  /* 0x00000014150a7224 */ /* 0x004fe400078e020a */
[----:B------:R-:W-:-:S04]  /*0350*/  IMAD.WIDE.U32 R20, R11, 0x4, R12 ;  /* 0x000000040b147825 */ /* 0x000fc800078e000c */
[----:B---3--:R-:W-:Y:S02]  /*0360*/  IMAD R10, R23, R22, R10 ;  /* 0x00000016170a7224 */ /* 0x008fe400078e020a */
[----:B------:R-:W2:Y:S01]  /*0370*/  LDG.E R20, desc[UR10][R20.64] ;  /* 0x0000000a14147981 */ /* 0x000ea2000c1e1900 */
[----:B------:R-:W-:-:S05]  /*0380*/  IMAD.WIDE.U32 R22, R25, 0x4, R12 ;  /* 0x0000000419167825 */ /* 0x000fca00078e000c */
[----:B------:R0:W5:Y:S04]  /*0390*/  LDG.E R19, desc[UR10][R22.64] ;  /* 0x0000000a16137981 */ /* 0x000168000c1e1900 */
[----:B------:R-:W2:Y:S01]  /*03a0*/  LDG.E R21, desc[UR10][R14.64+-0x4] ;  /* 0xfffffc0a0e157981 */ /* 0x000ea2000c1e1900 */
[----:B----4-:R-:W-:-:S03]  /*03b0*/  IMAD R10, R26, R24, R10 ;  /* 0x000000181a0a7224 */ /* 0x010fc600078e020a */
[----:B------:R-:W3:Y:S01]  /*03c0*/  LDG.E R24, desc[UR10][R14.64+0x4] ;  /* 0x0000040a0e187981 */ /* 0x000ee2000c1e1900 */
[----:B0-----:R-:W-:-:S05]  /*03d0*/  IMAD.WIDE.U32 R22, R27, 0x4, R12 ;  /* 0x000000041b167825 */ /* 0x001fca00078e000c */
[----:B------:R-:W3:Y:S01]  /*03e0*/  LDG.E R26, desc[UR10][R22.64] ;  /* 0x0000000a161a7981 */ /* 0x000ee2000c1e1900 */
[----:B--2---:R-:W-:-:S04]  /*03f0*/  IMAD R10, R21, R20, R10 ;  /* 0x00000014150a7224 */ /* 0x004fc800078e020a */
[----:B-----5:R-:W-:Y:S02]  /*0400*/  IMAD R10, R28, R19, R10 ;  /* 0x000000131c0a7224 */ /* 0x020fe400078e020a */
[--C-:B------:R-:W-:Y:S01]  /*0410*/  IMAD.WIDE.U32 R18, R29, 0x4, R12.reuse ;  /* 0x000000041d127825 */ /* 0x100fe200078e000c */
[----:B------:R-:W2:Y:S03]  /*0420*/  LDG.E R28, desc[UR10][R14.64+0x8] ;  /* 0x0000080a0e1c7981 */ /* 0x000ea6000c1e1900 */
[----:B------:R-:W-:Y:S02]  /*0430*/  IMAD.WIDE.U32 R20, R8, 0x4, R12 ;  /* 0x0000000408147825 */ /* 0x000fe400078e000c */
[----:B------:R-:W2:Y:S04]  /*0440*/  LDG.E R18, desc[UR10][R18.64] ;  /* 0x0000000a12127981 */ /* 0x000ea8000c1e1900 */
[----:B------:R-:W4:Y:S04]  /*0450*/  LDG.E R20, desc[UR10][R20.64] ;  /* 0x0000000a14147981 */ /* 0x000f28000c1e1900 */
[----:B------:R-:W4:Y:S01]  /*0460*/  LDG.E R19, desc[UR10][R14.64+0xc] ;  /* 0x00000c0a0e137981 */ /* 0x000f22000c1e1900 */
[----:B------:R-:W-:Y:S01]  /*0470*/  UIADD3 UR4, UPT, UPT, UR4, 0x8, URZ ;  /* 0x0000000804047890 */ /* 0x000fe2000fffe0ff */
[----:B---3--:R-:W-:-:S03]  /*0480*/  IMAD R10, R24, R26, R10 ;  /* 0x0000001a180a7224 */ /* 0x008fc600078e020a */
[----:B------:R-:W-:Y:S01]  /*0490*/  UISETP.NE.AND UP0, UPT, UR4, URZ, UPT ;  /* 0x000000ff0400728c */ /* 0x000fe2000bf05270 */
[----:B------:R-:W-:Y:S01]  /*04a0*/  IADD3 R24, P0, PT, R14, 0x20, RZ ;  /* 0x000000200e187810 */ /* 0x000fe20007f1e0ff */
[C---:B------:R-:W-:Y:S01]  /*04b0*/  IMAD.IADD R25, R4.reuse, 0x1, R25 ;  /* 0x0000000104197824 */ /* 0x040fe200078e0219 */
[C---:B------:R-:W-:Y:S01]  /*04c0*/  IADD3 R7, PT, PT, R4.reuse, R7, RZ ;  /* 0x0000000704077210 */ /* 0x040fe20007ffe0ff */
[C---:B------:R-:W-:Y:S01]  /*04d0*/  IMAD.WIDE.U32 R16, R4.reuse, 0x4, R16 ;  /* 0x0000000404107825 */ /* 0x040fe200078e0010 */
[C---:B------:R-:W-:Y:S02]  /*04e0*/  IADD3 R9, PT, PT, R4.reuse, R9, RZ ;  /* 0x0000000904097210 */ /* 0x040fe40007ffe0ff */
[C---:B------:R-:W-:Y:S01]  /*04f0*/  IADD3 R11, PT, PT, R4.reuse, R11, RZ ;  /* 0x0000000b040b7210 */ /* 0x040fe20007ffe0ff */
[----:B------:R-:W-:Y:S01]  /*0500*/  IMAD.X R26, RZ, RZ, R15, P0 ;  /* 0x000000ffff1a7224 */ /* 0x000fe200000e060f */
[C---:B------:R-:W-:Y:S02]  /*0510*/  IADD3 R27, PT, PT, R4.reuse, R27, RZ ;  /* 0x0000001b041b7210 */ /* 0x040fe40007ffe0ff */
[----:B------:R-:W-:-:S02]  /*0520*/  IADD3 R29, PT, PT, R4, R29, RZ ;  /* 0x0000001d041d7210 */ /* 0x000fc40007ffe0ff */
[----:B------:R-:W-:Y:S01]  /*0530*/  IADD3 R8, PT, PT, R4, R8, RZ ;  /* 0x0000000804087210 */ /* 0x000fe20007ffe0ff */
[----:B--2---:R-:W-:-:S04]  /*0540*/  IMAD R10, R28, R18, R10 ;  /* 0x000000121c0a7224 */ /* 0x004fc800078e020a */
[----:B----4-:R-:W-:Y:S01]  /*0550*/  IMAD R10, R19, R20, R10 ;  /* 0x00000014130a7224 */ /* 0x010fe200078e020a */
[----:B------:R-:W-:Y:S06]  /*0560*/  BRA.U UP0, `(.L_x_2) ;  /* 0xfffffffd00487547 */ /* 0x000fec000b83ffff */
[----:B------:R-:W-:-:S05]  /*0570*/  UMOV UR4, UR6 ;  /* 0x0000000600047c82 */ /* 0x000fca0008000000 */
.L_x_1:
[----:B------:R-:W-:-:S09]  /*0580*/  UISETP.NE.AND UP0, UPT, UR8, URZ, UPT ;  /* 0x000000ff0800728c */ /* 0x000fd2000bf05270 */
[----:B------:R-:W-:Y:S05]  /*0590*/  BRA.U !UP0, `(.L_x_3) ;  /* 0x00000005081c7547 */ /* 0x000fea000b800000 */
[----:B------:R-:W-:Y:S02]  /*05a0*/  UIADD3 UR9, UPT, UPT, UR8, -0x1, URZ ;  /* 0xffffffff08097890 */ /* 0x000fe4000fffe0ff */
[----:B------:R-:W-:Y:S02]  /*05b0*/  UISETP.NE.AND UP1, UPT, UR5, URZ, UPT ;  /* 0x000000ff0500728c */ /* 0x000fe4000bf25270 */
[----:B------:R-:W-:-:S09]  /*05c0*/  UISETP.GE.U32.AND UP0, UPT, UR9, 0x3, UPT ;  /* 0x000000030900788c */ /* 0x000fd2000bf06070 */
[----:B------:R-:W-:Y:S05]  /*05d0*/  BRA.U !UP0, `(.L_x_4) ;  /* 0x00000001087c7547 */ /* 0x000fea000b800000 */
[----:B------:R-:W0:Y:S01]  /*05e0*/  LDC R22, c[0x0][0x3a0] ;  /* 0x0000e800ff167b82 */ /* 0x000e220000000800 */
[----:B------:R-:W1:Y:S01]  /*05f0*/  LDCU.64 UR14, c[0x0][0x380] ;  /* 0x00007000ff0e77ac */ /* 0x000e620008000a00 */
[C---:B------:R-:W-:Y:S01]  /*0600*/  VIADD R7, R2.reuse, UR4 ;  /* 0x0000000402077c36 */ /* 0x040fe20008000000 */
[----:B------:R-:W-:-:S04]  /*0610*/  IADD3 R11, P0, PT, R2, UR4, RZ ;  /* 0x00000004020b7c10 */ /* 0x000fc8000ff1e0ff */
[----:B------:R-:W-:Y:S01]  /*0620*/  IADD3.X R20, PT, PT, RZ, RZ, RZ, P0, !PT ;  /* 0x000000ffff147210 */ /* 0x000fe200007fe4ff */
[----:B------:R-:W2:Y:S08]  /*0630*/  LDC.64 R16, c[0x0][0x380] ;  /* 0x0000e000ff107b82 */ /* 0x000eb00000000a00 */
[----:B------:R-:W3:Y:S01]  /*0640*/  LDC.64 R12, c[0x0][0x388] ;  /* 0x0000e200ff0c7b82 */ /* 0x000ee20000000a00 */
[----:B-1----:R-:W-:Y:S01]  /*0650*/  LEA R8, P0, R11, UR14, 0x2 ;  /* 0x0000000e0b087c11 */ /* 0x002fe2000f8010ff */
[----:B0-----:R-:W-:-:S05]  /*0660*/  IMAD R19, R22, UR4, R5 ;  /* 0x0000000416137c24 */ /* 0x001fca000f8e0205 */
[----:B------:R-:W-:Y:S01]  /*0670*/  IADD3 R9, PT, PT, R19, R22, RZ ;  /* 0x0000001613097210 */ /* 0x000fe20007ffe0ff */
[----:B--2---:R-:W-:-:S03]  /*0680*/  IMAD.WIDE.U32 R16, R7, 0x4, R16 ;  /* 0x0000000407107825 */ /* 0x004fc600078e0010 */
[----:B------:R-:W-:-:S03]  /*0690*/  IADD3 R7, PT, PT, R9, R22, RZ ;  /* 0x0000001609077210 */ /* 0x000fc60007ffe0ff */
[----:B------:R-:W2:Y:S01]  /*06a0*/  LDG.E R17, desc[UR10][R16.64] ;  /* 0x0000000a10117981 */ /* 0x000ea2000c1e1900 */
[----:B---3--:R-:W-:-:S04]  /*06b0*/  IMAD.WIDE.U32 R18, R19, 0x4, R12 ;  /* 0x0000000413127825 */ /* 0x008fc800078e000c */
[----:B------:R-:W-:Y:S01]  /*06c0*/  IMAD.WIDE.U32 R14, R9, 0x4, R12 ;  /* 0x00000004090e7825 */ /* 0x000fe200078e000c */
[----:B------:R-:W-:Y:S01]  /*06d0*/  LEA.HI.X R9, R11, UR15, R20, 0x2, P0 ;  /* 0x0000000f0b097c11 */ /* 0x000fe200080f1414 */
[----:B------:R-:W2:Y:S02]  /*06e0*/  LDG.E R18, desc[UR10][R18.64] ;  /* 0x0000000a12127981 */ /* 0x000ea4000c1e1900 */
[C---:B------:R-:W-:Y:S02]  /*06f0*/  IMAD.WIDE.U32 R20, R7.reuse, 0x4, R12 ;  /* 0x0000000407147825 */ /* 0x040fe400078e000c */
[----:B------:R-:W3:Y:S02]  /*0700*/  LDG.E R14, desc[UR10][R14.64] ;  /* 0x0000000a0e0e7981 */ /* 0x000ee4000c1e1900 */
[----:B------:R-:W-:Y:S02]  /*0710*/  IMAD.IADD R7, R7, 0x1, R22 ;  /* 0x0000000107077824 */ /* 0x000fe400078e0216 */
[----:B------:R-:W3:Y:S02]  /*0720*/  LDG.E R22, desc[UR10][R8.64+0x4] ;  /* 0x0000040a08167981 */ /* 0x000ee4000c1e1900 */
[----:B------:R-:W-:-:S02]  /*0730*/  IMAD.WIDE.U32 R12, R7, 0x4, R12 ;  /* 0x00000004070c7825 */ /* 0x000fc400078e000c */
[----:B------:R-:W4:Y:S04]  /*0740*/  LDG.E R20, desc[UR10][R20.64] ;  /* 0x0000000a14147981 */ /* 0x000f28000c1e1900 */
[----:B------:R-:W4:Y:S04]  /*0750*/  LDG.E R24, desc[UR10][R8.64+0x8] ;  /* 0x0000080a08187981 */ /* 0x000f28000c1e1900 */
[----:B------:R-:W5:Y:S04]  /*0760*/  LDG.E R26, desc[UR10][R8.64+0xc] ;  /* 0x00000c0a081a7981 */ /* 0x000f68000c1e1900 */
[----:B------:R-:W5:Y:S01]  /*0770*/  LDG.E R12, desc[UR10][R12.64] ;  /* 0x0000000a0c0c7981 */ /* 0x000f62000c1e1900 */
[----:B------:R-:W-:Y:S01]  /*0780*/  UIADD3 UR4, UPT, UPT, UR4, 0x4, URZ ;  /* 0x0000000404047890 */ /* 0x000fe2000fffe0ff */
[----:B--2---:R-:W-:-:S04]  /*0790*/  IMAD R17, R17, R18, R10 ;  /* 0x0000001211117224 */ /* 0x004fc800078e020a */
[----:B---3--:R-:W-:-:S04]  /*07a0*/  IMAD R17, R22, R14, R17 ;  /* 0x0000000e16117224 */ /* 0x008fc800078e0211 */
[----:B----4-:R-:W-:-:S04]  /*07b0*/  IMAD R17, R24, R20, R17 ;  /* 0x0000001418117224 */ /* 0x010fc800078e0211 */
[----:B-----5:R-:W-:-:S07]  /*07c0*/  IMAD R10, R26, R12, R17 ;  /* 0x0000000c1a0a7224 */ /* 0x020fce00078e0211 */
.L_x_4:
[----:B------:R-:W-:Y:S05]  /*07d0*/  BRA.U !UP1, `(.L_x_3) ;  /* 0x00000001098c7547 */ /* 0x000fea000b800000 */
[----:B------:R-:W-:Y:S02]  /*07e0*/  UISETP.NE.AND UP0, UPT, UR5, 0x1, UPT ;  /* 0x000000010500788c */ /* 0x000fe4000bf05270 */
[----:B------:R-:W-:-:S07]  /*07f0*/  ULOP3.LUT UP1, URZ, UR12, 0x1, URZ, 0xc0, !UPT ;  /* 0x000000010cff7892 */ /* 0x000fce000f82c0ff */
[----:B------:R-:W-:Y:S05]  /*0800*/  BRA.U !UP0, `(.L_x_5) ;  /* 0x0000000108547547 */ /* 0x000fea000b800000 */
[----:B------:R-:W0:Y:S01]  /*0810*/  LDC R16, c[0x0][0x3a0] ;  /* 0x0000e800ff107b82 */ /* 0x000e220000000800 */
[----:B------:R-:W1:Y:S01]  /*0820*/  LDCU.64 UR12, c[0x0][0x380] ;  /* 0x00007000ff0c77ac */ /* 0x000e620008000a00 */
[C---:B------:R-:W-:Y:S02]  /*0830*/  IADD3 R7, PT, PT, R2.reuse, UR4, RZ ;  /* 0x0000000402077c10 */ /* 0x040fe4000fffe0ff */
[----:B------:R-:W-:-:S04]  /*0840*/  IADD3 R11, P0, PT, R2, UR4, RZ ;  /* 0x00000004020b7c10 */ /* 0x000fc8000ff1e0ff */
[----:B------:R-:W2:Y:S01]  /*0850*/  LDC.64 R14, c[0x0][0x380] ;  /* 0x0000e000ff0e7b82 */ /* 0x000ea20000000a00 */
[----:B------:R-:W-:-:S07]  /*0860*/  IADD3.X R18, PT, PT, RZ, RZ, RZ, P0, !PT ;  /* 0x000000ffff127210 */ /* 0x000fce00007fe4ff */
[----:B------:R-:W3:Y:S01]  /*0870*/  LDC.64 R8, c[0x0][0x388] ;  /* 0x0000e200ff087b82 */ /* 0x000ee20000000a00 */
[----:B-1----:R-:W-:-:S04]  /*0880*/  LEA R12, P0, R11, UR12, 0x2 ;  /* 0x0000000c0b0c7c11 */ /* 0x002fc8000f8010ff */
[----:B------:R-:W-:Y:S01]  /*0890*/  LEA.HI.X R13, R11, UR13, R18, 0x2, P0 ;  /* 0x0000000d0b0d7c11 */ /* 0x000fe200080f1412 */
[----:B0-----:R-:W-:-:S05]  /*08a0*/  IMAD R17, R16, UR4, R5 ;  /* 0x0000000410117c24 */ /* 0x001fca000f8e0205 */
[----:B------:R-:W4:Y:S01]  /*08b0*/  LDG.E R13, desc[UR10][R12.64+0x4] ;  /* 0x0000040a0c0d7981 */ /* 0x000f22000c1e1900 */
[----:B--2---:R-:W-:Y:S01]  /*08c0*/  IMAD.WIDE.U32 R14, R7, 0x4, R14 ;  /* 0x00000004070e7825 */ /* 0x004fe200078e000e */
[----:B------:R-:W-:-:S05]  /*08d0*/  IADD3 R7, PT, PT, R17, R16, RZ ;  /* 0x0000001011077210 */ /* 0x000fca0007ffe0ff */
[----:B------:R-:W2:Y:S01]  /*08e0*/  LDG.E R15, desc[UR10][R14.64] ;  /* 0x0000000a0e0f7981 */ /* 0x000ea2000c1e1900 */
[----:B---3--:R-:W-:-:S04]  /*08f0*/  IMAD.WIDE.U32 R16, R17, 0x4, R8 ;  /* 0x0000000411107825 */ /* 0x008fc800078e0008 */
[----:B------:R-:W-:Y:S02]  /*0900*/  IMAD.WIDE.U32 R8, R7, 0x4, R8 ;  /* 0x0000000407087825 */ /* 0x000fe400078e0008 */
[----:B------:R-:W2:Y:S04]  /*0910*/  LDG.E R16, desc[UR10][R16.64] ;  /* 0x0000000a10107981 */ /* 0x000ea8000c1e1900 */
[----:B------:R-:W4:Y:S01]  /*0920*/  LDG.E R8, desc[UR10][R8.64] ;  /* 0x0000000a08087981 */ /* 0x000f22000c1e1900 */
[----:B------:R-:W-:Y:S01]  /*0930*/  UIADD3 UR4, UPT, UPT, UR4, 0x2, URZ ;  /* 0x0000000204047890 */ /* 0x000fe2000fffe0ff */
[----:B--2---:R-:W-:-:S04]  /*0940*/  IMAD R10, R15, R16, R10 ;  /* 0x000000100f0a7224 */ /* 0x004fc800078e020a */
[----:B----4-:R-:W-:-:S07]  /*0950*/  IMAD R10, R13, R8, R10 ;  /* 0x000000080d0a7224 */ /* 0x010fce00078e020a */
.L_x_5:
[----:B------:R-:W-:Y:S05]  /*0960*/  BRA.U !UP1, `(.L_x_3) ;  /* 0x0000000109287547 */ /* 0x000fea000b800000 */
[----:B------:R-:W0:Y:S01]  /*0970*/  LDC R14, c[0x0][0x3a0] ;  /* 0x0000e800ff0e7b82 */ /* 0x000e220000000800 */
[----:B------:R-:W-:-:S07]  /*0980*/  VIADD R7, R2, UR4 ;  /* 0x0000000402077c36 */ /* 0x000fce0008000000 */
[----:B------:R-:W1:Y:S08]  /*0990*/  LDC.64 R8, c[0x0][0x380] ;  /* 0x0000e000ff087b82 */ /* 0x000e700000000a00 */
[----:B------:R-:W2:Y:S01]  /*09a0*/  LDC.64 R12, c[0x0][0x388] ;  /* 0x0000e200ff0c7b82 */ /* 0x000ea20000000a00 */
[----:B0-----:R-:W-:Y:S02]  /*09b0*/  IMAD R11, R14, UR4, R5 ;  /* 0x000000040e0b7c24 */ /* 0x001fe4000f8e0205 */
[----:B-1----:R-:W-:-:S06]  /*09c0*/  IMAD.WIDE.U32 R8, R7, 0x4, R8 ;  /* 0x0000000407087825 */ /* 0x002fcc00078e0008 */
[----:B------:R-:W3:Y:S01]  /*09d0*/  LDG.E R9, desc[UR10][R8.64] ;  /* 0x0000000a08097981 */ /* 0x000ee2000c1e1900 */
[----:B--2---:R-:W-:-:S06]  /*09e0*/  IMAD.WIDE.U32 R12, R11, 0x4, R12 ;  /* 0x000000040b0c7825 */ /* 0x004fcc00078e000c */
[----:B------:R-:W3:Y:S02]  /*09f0*/  LDG.E R12, desc[UR10][R12.64] ;  /* 0x0000000a0c0c7981 */ /* 0x000ee4000c1e1900 */
[----:B---3--:R-:W-:-:S07]  /*0a00*/  IMAD R10, R9, R12, R10 ;  /* 0x0000000c090a7224 */ /* 0x008fce00078e020a */
.L_x_3:
[----:B------:R-:W0:Y:S01]  /*0a10*/  LDCU UR4, c[0x0][0x3a0] ;  /* 0x00007400ff0477ac */ /* 0x000e220008000800 */
[----:B------:R-:W1:Y:S01]  /*0a20*/  LDC.64 R8, c[0x0][0x390] ;  /* 0x0000e400ff087b82 */ /* 0x000e620000000a00 */
[----:B------:R-:W-:Y:S02]  /*0a30*/  IADD3 R7, PT, PT, R0, R5, RZ ;  /* 0x0000000500077210 */ /* 0x000fe40007ffe0ff */
[----:B------:R-:W-:-:S04]  /*0a40*/  IADD3 R5, PT, PT, R5, 0x1, RZ ;  /* 0x0000000105057810 */ /* 0x000fc80007ffe0ff */
[----:B0-----:R-:W-:Y:S01]  /*0a50*/  ISETP.NE.AND P0, PT, R5, UR4, PT ;  /* 0x0000000405007c0c */ /* 0x001fe2000bf05270 */
[----:B-1----:R-:W-:-:S05]  /*0a60*/  IMAD.WIDE.U32 R8, R7, 0x4, R8 ;  /* 0x0000000407087825 */ /* 0x002fca00078e0008 */
[----:B------:R0:W-:Y:S07]  /*0a70*/  STG.E desc[UR10][R8.64], R10 ;  /* 0x0000000a08007986 */ /* 0x0001ee000c10190a */
[----:B------:R-:W-:Y:S05]  /*0a80*/  @!P0 EXIT ;  /* 0x000000000000894d */ /* 0x000fea0003800000 */
[----:B------:R-:W-:Y:S05]  /*0a90*/  BRA `(.L_x_6) ;  /* 0xfffffff400b07947 */ /* 0x000fea000383ffff */
.L_x_0:
[C---:B------:R-:W-:Y:S01]  /*0aa0*/  ISETP.GE.U32.AND P1, PT, R11.reuse, 0x8, PT ;  /* 0x000000080b00780c */ /* 0x040fe20003f26070 */
[----:B------:R-:W-:Y:S01]  /*0ab0*/  HFMA2 R3, -RZ, RZ, 0, 0 ;  /* 0x00000000ff037431 */ /* 0x000fe200000001ff */
[----:B------:R-:W-:-:S04]  /*0ac0*/  LOP3.LUT R2, R11, 0x7, RZ, 0xc0, !PT ;  /* 0x000000070b027812 */ /* 0x000fc800078ec0ff */
[----:B------:R-:W-:-:S07]  /*0ad0*/  ISETP.NE.AND P0, PT, R2, RZ, PT ;  /* 0x000000ff0200720c */ /* 0x000fce0003f05270 */
[----:B------:R-:W-:Y:S06]  /*0ae0*/  @!P1 BRA `(.L_x_7) ;  /* 0x0000000000409947 */ /* 0x000fec0003800000 */
[----:B------:R-:W0:Y:S01]  /*0af0*/  LDC.64 R6, c[0x0][0x390] ;  /* 0x0000e400ff067b82 */ /* 0x000e220000000a00 */
[----:B------:R-:W-:Y:S01]  /*0b00*/  LOP3.LUT R3, R11, 0x7ffffff8, RZ, 0xc0, !PT ;  /* 0x7ffffff80b037812 */ /* 0x000fe200078ec0ff */
[----:B------:R-:W-:-:S06]  /*0b10*/  UMOV UR4, URZ ;  /* 0x000000ff00047c82 */ /* 0x000fcc0008000000 */
.L_x_8:
[----:B-1----:R-:W-:Y:S01]  /*0b20*/  VIADD R5, R0, UR4 ;  /* 0x0000000400057c36 */ /* 0x002fe20008000000 */
[----:B------:R-:W-:-:S03]  /*0b30*/  UIADD3 UR4, UPT, UPT, UR4, 0x8, URZ ;  /* 0x0000000804047890 */ /* 0x000fc6000fffe0ff */
[----:B0-----:R-:W-:-:S03]  /*0b40*/  IMAD.WIDE.U32 R4, R5, 0x4, R6 ;  /* 0x0000000405047825 */ /* 0x001fc600078e0006 */
[----:B------:R-:W-:Y:S02]  /*0b50*/  ISETP.NE.AND P1, PT, R3, UR4, PT ;  /* 0x0000000403007c0c */ /* 0x000fe4000bf25270 */
[----:B------:R1:W-:Y:S04]  /*0b60*/  STG.E desc[UR10][R4.64], RZ ;  /* 0x000000ff04007986 */ /* 0x0003e8000c10190a */
[----:B------:R1:W-:Y:S04]  /*0b70*/  STG.E desc[UR10][R4.64+0x4], RZ ;  /* 0x000004ff04007986 */ /* 0x0003e8000c10190a */
[----:B------:R1:W-:Y:S04]  /*0b80*/  STG.E desc[UR10][R4.64+0x8], RZ ;  /* 0x000008ff04007986 */ /* 0x0003e8000c10190a */
[----:B------:R1:W-:Y:S04]  /*0b90*/  STG.E desc[UR10][R4.64+0xc], RZ ;  /* 0x00000cff04007986 */ /* 0x0003e8000c10190a */
[----:B------:R1:W-:Y:S04]  /*0ba0*/  STG.E desc[UR10][R4.64+0x10], RZ ;  /* 0x000010ff04007986 */ /* 0x0003e8000c10190a */
[----:B------:R1:W-:Y:S04]  /*0bb0*/  STG.E desc[UR10][R4.64+0x14], RZ ;  /* 0x000014ff04007986 */ /* 0x0003e8000c10190a */
[----:B------:R1:W-:Y:S04]  /*0bc0*/  STG.E desc[UR10][R4.64+0x18], RZ ;  /* 0x000018ff04007986 */ /* 0x0003e8000c10190a */
[----:B------:R1:W-:Y:S01]  /*0bd0*/  STG.E desc[UR10][R4.64+0x1c], RZ ;  /* 0x00001cff04007986 */ /* 0x0003e2000c10190a */
[----:B------:R-:W-:Y:S05]  /*0be0*/  @P1 BRA `(.L_x_8) ;  /* 0xfffffffc00cc1947 */ /* 0x000fea000383ffff */
.L_x_7:
[----:B------:R-:W-:Y:S05]  /*0bf0*/  @!P0 EXIT ;  /* 0x000000000000894d */ /* 0x000fea0003800000 */
[----:B------:R-:W-:Y:S02]  /*0c00*/  ISETP.GE.U32.AND P1, PT, R2, 0x4, PT ;  /* 0x000000040200780c */ /* 0x000fe40003f26070 */
[----:B------:R-:W-:-:S04]  /*0c10*/  LOP3.LUT R8, R11, 0x3, RZ, 0xc0, !PT ;  /* 0x000000030b087812 */ /* 0x000fc800078ec0ff */
[----:B------:R-:W-:-:S07]  /*0c20*/  ISETP.NE.AND P0, PT, R8, RZ, PT ;  /* 0x000000ff0800720c */ /* 0x000fce0003f05270 */
[----:B------:R-:W-:Y:S06]  /*0c30*/  @!P1 BRA `(.L_x_9) ;  /* 0x0000000000349947 */ /* 0x000fec0003800000 */
[----:B-1----:R-:W0:Y:S01]  /*0c40*/  LDC.64 R4, c[0x0][0x390] ;  /* 0x0000e400ff047b82 */ /* 0x002e220000000a00 */
[----:B------:R-:W1:Y:S01]  /*0c50*/  LDCU.64 UR4, c[0x0][0x390] ;  /* 0x00007200ff0477ac */ /* 0x000e620008000a00 */
[CC--:B------:R-:W-:Y:S02]  /*0c60*/  IADD3 R2, P1, PT, R0.reuse, R3.reuse, RZ ;  /* 0x0000000300027210 */ /* 0x0c0fe40007f3e0ff */
[----:B------:R-:W-:Y:S02]  /*0c70*/  IADD3 R7, PT, PT, R0, R3, RZ ;  /* 0x0000000300077210 */ /* 0x000fe40007ffe0ff */
[----:B------:R-:W-:Y:S02]  /*0c80*/  IADD3.X R9, PT, PT, RZ, RZ, RZ, P1, !PT ;  /* 0x000000ffff097210 */ /* 0x000fe40000ffe4ff */
[----:B------:R-:W-:Y:S02]  /*0c90*/  IADD3 R3, PT, PT, R3, 0x4, RZ ;  /* 0x0000000403037810 */ /* 0x000fe40007ffe0ff */
[----:B-1----:R-:W-:Y:S01]  /*0ca0*/  LEA R6, P1, R2, UR4, 0x2 ;  /* 0x0000000402067c11 */ /* 0x002fe2000f8210ff */
[----:B0-----:R-:W-:-:S03]  /*0cb0*/  IMAD.WIDE.U32 R4, R7, 0x4, R4 ;  /* 0x0000000407047825 */ /* 0x001fc600078e0004 */
[----:B------:R-:W-:Y:S02]  /*0cc0*/  LEA.HI.X R7, R2, UR5, R9, 0x2, P1 ;  /* 0x0000000502077c11 */ /* 0x000fe400088f1409 */
[----:B------:R0:W-:Y:S04]  /*0cd0*/  STG.E desc[UR10][R4.64], RZ ;  /* 0x000000ff04007986 */ /* 0x0001e8000c10190a */
[----:B------:R0:W-:Y:S04]  /*0ce0*/  STG.E desc[UR10][R6.64+0x4], RZ ;  /* 0x000004ff06007986 */ /* 0x0001e8000c10190a */
[----:B------:R0:W-:Y:S04]  /*0cf0*/  STG.E desc[UR10][R6.64+0x8], RZ ;  /* 0x000008ff06007986 */ /* 0x0001e8000c10190a */
[----:B------:R0:W-:Y:S02]  /*0d00*/  STG.E desc[UR10][R6.64+0xc], RZ ;  /* 0x00000cff06007986 */ /* 0x0001e4000c10190a */
.L_x_9:
[----:B------:R-:W-:Y:S05]  /*0d10*/  @!P0 EXIT ;  /* 0x000000000000894d */ /* 0x000fea0003800000 */
[----:B------:R-:W-:Y:S02]  /*0d20*/  ISETP.NE.AND P1, PT, R8, 0x1, PT ;  /* 0x000000010800780c */ /* 0x000fe40003f25270 */
[----:B------:R-:W-:-:S04]  /*0d30*/  LOP3.LUT R2, R11, 0x1, RZ, 0xc0, !PT ;  /* 0x000000010b027812 */ /* 0x000fc800078ec0ff */
[----:B------:R-:W-:-:S07]  /*0d40*/  ISETP.NE.U32.AND P0, PT, R2, 0x1, PT ;  /* 0x000000010200780c */ /* 0x000fce0003f05070 */
[----:B------:R-:W-:Y:S06]  /*0d50*/  @!P1 BRA `(.L_x_10) ;  /* 0x00000000002c9947 */ /* 0x000fec0003800000 */
[----:B01----:R-:W0:Y:S01]  /*0d60*/  LDC.64 R4, c[0x0][0x390] ;  /* 0x0000e400ff047b82 */ /* 0x003e220000000a00 */
[----:B------:R-:W1:Y:S01]  /*0d70*/  LDCU.64 UR4, c[0x0][0x390] ;  /* 0x00007200ff0477ac */ /* 0x000e620008000a00 */
[C---:B------:R-:W-:Y:S01]  /*0d80*/  IADD3 R2, P1, PT, R0.reuse, R3, RZ ;  /* 0x0000000300027210 */ /* 0x040fe20007f3e0ff */
[----:B------:R-:W-:Y:S01]  /*0d90*/  IMAD.IADD R7, R0, 0x1, R3 ;  /* 0x0000000100077824 */ /* 0x000fe200078e0203 */
[----:B------:R-:W-:Y:S02]  /*0da0*/  IADD3 R3, PT, PT, R3, 0x2, RZ ;  /* 0x0000000203037810 */ /* 0x000fe40007ffe0ff */
[----:B------:R-:W-:Y:S02]  /*0db0*/  IADD3.X R9, PT, PT, RZ, RZ, RZ, P1, !PT ;  /* 0x000000ffff097210 */ /* 0x000fe40000ffe4ff */
[----:B-1----:R-:W-:Y:S01]  /*0dc0*/  LEA R6, P1, R2, UR4, 0x2 ;  /* 0x0000000402067c11 */ /* 0x002fe2000f8210ff */
[----:B0-----:R-:W-:-:S03]  /*0dd0*/  IMAD.WIDE.U32 R4, R7, 0x4, R4 ;  /* 0x0000000407047825 */ /* 0x001fc600078e0004 */
[----:B------:R-:W-:Y:S02]  /*0de0*/  LEA.HI.X R7, R2, UR5, R9, 0x2, P1 ;  /* 0x0000000502077c11 */ /* 0x000fe400088f1409 */
[----:B------:R2:W-:Y:S04]  /*0df0*/  STG.E desc[UR10][R4.64], RZ ;  /* 0x000000ff04007986 */ /* 0x0005e8000c10190a */
[----:B------:R2:W-:Y:S03]  /*0e00*/  STG.E desc[UR10][R6.64+0x4], RZ ;  /* 0x000004ff06007986 */ /* 0x0005e6000c10190a */
.L_x_10:
[----:B------:R-:W-:Y:S05]  /*0e10*/  @P0 EXIT ;  /* 0x000000000000094d */ /* 0x000fea0003800000 */
[----:B012---:R-:W0:Y:S01]  /*0e20*/  LDC.64 R4, c[0x0][0x390] ;  /* 0x0000e400ff047b82 */ /* 0x007e220000000a00 */
[----:B------:R-:W-:-:S05]  /*0e30*/  IADD3 R3, PT, PT, R0, R3, RZ ;  /* 0x0000000300037210 */ /* 0x000fca0007ffe0ff */
[----:B0-----:R-:W-:-:S05]  /*0e40*/  IMAD.WIDE.U32 R2, R3, 0x4, R4 ;  /* 0x0000000403027825 */ /* 0x001fca00078e0004 */
[----:B------:R-:W-:Y:S01]  /*0e50*/  STG.E desc[UR10][R2.64], RZ ;  /* 0x000000ff02007986 */ /* 0x000fe2000c10190a */
[----:B------:R-:W-:Y:S05]  /*0e60*/  EXIT ;  /* 0x000000000000794d */ /* 0x000fea0003800000 */
.L_x_11:
[----:B------:R-:W-:-:S00]  /*0e70*/  BRA `(.L_x_11) ;  /* 0xfffffffc00fc7947 */ /* 0x000fc0000383ffff */
[----:B------:R-:W-:-:S00]  /*0e80*/  NOP ;  /* 0x0000000000007918 */ /* 0x000fc00000000000 */
[----:B------:R-:W-:-:S00]  /*0e90*/  NOP ;  /* 0x0000000000007918 */ /* 0x000fc00000000000 */
[----:B------:R-:W-:-:S00]  /*0ea0*/  NOP ;  /* 0x0000000000007918 */ /* 0x000fc00000000000 */
[----:B------:R-:W-:-:S00]  /*0eb0*/  NOP ;  /* 0x0000000000007918 */ /* 0x000fc00000000000 */
[----:B------:R-:W-:-:S00]  /*0ec0*/  NOP ;  /* 0x0000000000007918 */ /* 0x000fc00000000000 */
[----:B------:R-:W-:-:S00]  /*0ed0*/  NOP ;  /* 0x0000000000007918 */ /* 0x000fc00000000000 */
[----:B------:R-:W-:-:S00]  /*0ee0*/  NOP ;  /* 0x0000000000007918 */ /* 0x000fc00000000000 */
[----:B------:R-:W-:-:S00]  /*0ef0*/  NOP ;  /* 0x0000000000007918 */ /* 0x000fc00000000000 */
.L_x_12:


//--------------------- .nv.shared.reserved.0     --------------------------
	.section	.nv.shared.reserved.0,"aw",@nobits
	.weak		__nv_reservedSMEM_offset_0_alias
	.size		__nv_reservedSMEM_offset_0_alias, 0, 64
	.other		__nv_reservedSMEM_offset_0_alias,@"STO_CUDA_RESERVED_SHARED STV_DEFAULT"
__nv_reservedSMEM_offset_0_alias:
	.zero		0
	.zero		64


//--------------------- .nv.constant0._Z14multiplyMatrixPiS_S_iii --------------------------
	.section	.nv.constant0._Z14multiplyMatrixPiS_S_iii,"a",@progbits
	.sectionflags	@""
	.align	4
.nv.constant0._Z14multiplyMatrixPiS_S_iii:
	.zero		932


//--------------------- SYMBOLS --------------------------

	.type		.nv.reservedSmem.offset0,@object
	.size		.nv.reservedSmem.offset0,0x4
